//
// Generated by NVIDIA NVVM Compiler
//
// Compiler Build ID: CL-36424714
// Cuda compilation tools, release 13.0, V13.0.88
// Based on NVVM 20.0.0
//

.version 9.0
.target sm_100
.address_size 64

	// .globl	_Z11sgemm_naivePfS_S_iii

.visible .entry _Z11sgemm_naivePfS_S_iii(
	.param .u64 .ptr .align 1 _Z11sgemm_naivePfS_S_iii_param_0,
	.param .u64 .ptr .align 1 _Z11sgemm_naivePfS_S_iii_param_1,
	.param .u64 .ptr .align 1 _Z11sgemm_naivePfS_S_iii_param_2,
	.param .u32 _Z11sgemm_naivePfS_S_iii_param_3,
	.param .u32 _Z11sgemm_naivePfS_S_iii_param_4,
	.param .u32 _Z11sgemm_naivePfS_S_iii_param_5
)
{
	.reg .pred 	%p<13>;
	.reg .b32 	%r<41>;
	.reg .b32 	%f<68>;
	.reg .b64 	%rd<53>;

	ld.param.u64 	%rd7, [_Z11sgemm_naivePfS_S_iii_param_0];
	ld.param.u64 	%rd8, [_Z11sgemm_naivePfS_S_iii_param_1];
	ld.param.u64 	%rd6, [_Z11sgemm_naivePfS_S_iii_param_2];
	ld.param.u32 	%r20, [_Z11sgemm_naivePfS_S_iii_param_3];
	ld.param.u32 	%r18, [_Z11sgemm_naivePfS_S_iii_param_4];
	ld.param.u32 	%r19, [_Z11sgemm_naivePfS_S_iii_param_5];
	cvta.to.global.u64 	%rd1, %rd8;
	cvta.to.global.u64 	%rd2, %rd7;
	mov.u32 	%r21, %ctaid.y;
	mov.u32 	%r22, %ntid.y;
	mov.u32 	%r23, %tid.y;
	mad.lo.s32 	%r1, %r21, %r22, %r23;
	mov.u32 	%r24, %ctaid.x;
	mov.u32 	%r25, %ntid.x;
	mov.u32 	%r26, %tid.x;
	mad.lo.s32 	%r2, %r24, %r25, %r26;
	setp.ge.s32 	%p1, %r1, %r20;
	setp.ge.s32 	%p2, %r2, %r18;
	or.pred  	%p3, %p1, %p2;
	@%p3 bra 	$L__BB0_14;
	setp.lt.s32 	%p4, %r19, 1;
	mov.f32 	%f67, 0f00000000;
	@%p4 bra 	$L__BB0_13;
	mul.lo.s32 	%r3, %r19, %r1;
	and.b32  	%r4, %r19, 7;
	setp.lt.u32 	%p5, %r19, 8;
	mov.f32 	%f67, 0f00000000;
	mov.b32 	%r39, 0;
	@%p5 bra 	$L__BB0_5;
	and.b32  	%r39, %r19, 2147483640;
	neg.s32 	%r37, %r39;
	shl.b32 	%r7, %r18, 3;
	mul.wide.u32 	%rd9, %r3, 4;
	add.s64 	%rd10, %rd9, %rd2;
	add.s64 	%rd52, %rd10, 16;
	mov.f32 	%f67, 0f00000000;
	mul.wide.s32 	%rd13, %r18, 4;
	mov.u32 	%r36, %r2;
$L__BB0_4:
	.pragma "nounroll";
	ld.global.f32 	%f17, [%rd52+-16];
	mul.wide.s32 	%rd11, %r36, 4;
	add.s64 	%rd12, %rd1, %rd11;
	ld.global.f32 	%f18, [%rd12];
	fma.rn.f32 	%f19, %f17, %f18, %f67;
	ld.global.f32 	%f20, [%rd52+-12];
	add.s64 	%rd14, %rd12, %rd13;
	ld.global.f32 	%f21, [%rd14];
	fma.rn.f32 	%f22, %f20, %f21, %f19;
	ld.global.f32 	%f23, [%rd52+-8];
	add.s64 	%rd15, %rd14, %rd13;
	ld.global.f32 	%f24, [%rd15];
	fma.rn.f32 	%f25, %f23, %f24, %f22;
	ld.global.f32 	%f26, [%rd52+-4];
	add.s64 	%rd16, %rd15, %rd13;
	ld.global.f32 	%f27, [%rd16];
	fma.rn.f32 	%f28, %f26, %f27, %f25;
	ld.global.f32 	%f29, [%rd52];
	add.s64 	%rd17, %rd16, %rd13;
	ld.global.f32 	%f30, [%rd17];
	fma.rn.f32 	%f31, %f29, %f30, %f28;
	ld.global.f32 	%f32, [%rd52+4];
	add.s64 	%rd18, %rd17, %rd13;
	ld.global.f32 	%f33, [%rd18];
	fma.rn.f32 	%f34, %f32, %f33, %f31;
	ld.global.f32 	%f35, [%rd52+8];
	add.s64 	%rd19, %rd18, %rd13;
	ld.global.f32 	%f36, [%rd19];
	fma.rn.f32 	%f37, %f35, %f36, %f34;
	ld.global.f32 	%f38, [%rd52+12];
	add.s64 	%rd20, %rd19, %rd13;
	ld.global.f32 	%f39, [%rd20];
	fma.rn.f32 	%f67, %f38, %f39, %f37;
	add.s32 	%r37, %r37, 8;
	add.s32 	%r36, %r36, %r7;
	add.s64 	%rd52, %rd52, 32;
	setp.ne.s32 	%p6, %r37, 0;
	@%p6 bra 	$L__BB0_4;
$L__BB0_5:
	setp.eq.s32 	%p7, %r4, 0;
	@%p7 bra 	$L__BB0_13;
	and.b32  	%r13, %r19, 3;
	setp.lt.u32 	%p8, %r4, 4;
	@%p8 bra 	$L__BB0_8;
	add.s32 	%r28, %r39, %r3;
	mul.wide.u32 	%rd21, %r28, 4;
	add.s64 	%rd22, %rd2, %rd21;
	ld.global.f32 	%f41, [%rd22];
	mad.lo.s32 	%r29, %r39, %r18, %r2;
	mul.wide.s32 	%rd23, %r29, 4;
	add.s64 	%rd24, %rd1, %rd23;
	ld.global.f32 	%f42, [%rd24];
	fma.rn.f32 	%f43, %f41, %f42, %f67;
	cvt.u64.u32 	%rd25, %r3;
	cvt.u64.u32 	%rd26, %r39;
	add.s64 	%rd27, %rd26, %rd25;
	shl.b64 	%rd28, %rd27, 2;
	add.s64 	%rd29, %rd2, %rd28;
	ld.global.f32 	%f44, [%rd29+4];
	mul.wide.s32 	%rd30, %r18, 4;
	add.s64 	%rd31, %rd24, %rd30;
	ld.global.f32 	%f45, [%rd31];
	fma.rn.f32 	%f46, %f44, %f45, %f43;
	ld.global.f32 	%f47, [%rd29+8];
	add.s64 	%rd32, %rd31, %rd30;
	ld.global.f32 	%f48, [%rd32];
	fma.rn.f32 	%f49, %f47, %f48, %f46;
	ld.global.f32 	%f50, [%rd29+12];
	add.s64 	%rd33, %rd32, %rd30;
	ld.global.f32 	%f51, [%rd33];
	fma.rn.f32 	%f67, %f50, %f51, %f49;
	add.s32 	%r39, %r39, 4;
$L__BB0_8:
	setp.eq.s32 	%p9, %r13, 0;
	@%p9 bra 	$L__BB0_13;
	setp.eq.s32 	%p10, %r13, 1;
	@%p10 bra 	$L__BB0_11;
	add.s32 	%r30, %r39, %r3;
	mul.wide.u32 	%rd34, %r30, 4;
	add.s64 	%rd35, %rd2, %rd34;
	ld.global.f32 	%f53, [%rd35];
	mad.lo.s32 	%r31, %r39, %r18, %r2;
	mul.wide.s32 	%rd36, %r31, 4;
	add.s64 	%rd37, %rd1, %rd36;
	ld.global.f32 	%f54, [%rd37];
	fma.rn.f32 	%f55, %f53, %f54, %f67;
	cvt.u64.u32 	%rd38, %r3;
	cvt.u64.u32 	%rd39, %r39;
	add.s64 	%rd40, %rd39, %rd38;
	shl.b64 	%rd41, %rd40, 2;
	add.s64 	%rd42, %rd2, %rd41;
	ld.global.f32 	%f56, [%rd42+4];
	mul.wide.s32 	%rd43, %r18, 4;
	add.s64 	%rd44, %rd37, %rd43;
	ld.global.f32 	%f57, [%rd44];
	fma.rn.f32 	%f67, %f56, %f57, %f55;
	add.s32 	%r39, %r39, 2;
$L__BB0_11:
	and.b32  	%r32, %r19, 1;
	setp.eq.b32 	%p11, %r32, 1;
	not.pred 	%p12, %p11;
	@%p12 bra 	$L__BB0_13;
	add.s32 	%r33, %r39, %r3;
	mul.wide.u32 	%rd45, %r33, 4;
	add.s64 	%rd46, %rd2, %rd45;
	ld.global.f32 	%f58, [%rd46];
	mad.lo.s32 	%r34, %r39, %r18, %r2;
	mul.wide.s32 	%rd47, %r34, 4;
	add.s64 	%rd48, %rd1, %rd47;
	ld.global.f32 	%f59, [%rd48];
	fma.rn.f32 	%f67, %f58, %f59, %f67;
$L__BB0_13:
	mad.lo.s32 	%r35, %r18, %r1, %r2;
	cvta.to.global.u64 	%rd49, %rd6;
	mul.wide.s32 	%rd50, %r35, 4;
	add.s64 	%rd51, %rd49, %rd50;
	st.global.f32 	[%rd51], %f67;
$L__BB0_14:
	ret;

}


// ===== COMPILED SASS (sm_100) =====

	.target	sm_100

	.elftype	@"ET_EXEC"


//--------------------- .note.nv.tkinfo           --------------------------
	.section	.note.nv.tkinfo,"",@"SHT_NOTE"
	.sectionflags	@"SHF_NOTE_NV_TKINFO"
	.tkinfo
        /*0018*/ 	.word	0x00000002
        /*0030*/ 	.string	""
        /*0030*/ 	.string	"ptxas"
        /*0030*/ 	.string	"Cuda compilation tools, release 13.0, V13.0.88"
        /*0030*/ 	.string	"Build cuda_13.0.r13.0/compiler.36424714_0"
        /*0030*/ 	.string	"-arch sm_100 -m 64 "



//--------------------- .note.nv.cuinfo           --------------------------
	.section	.note.nv.cuinfo,"",@"SHT_NOTE"
	.sectionflags	@"SHF_NOTE_NV_CUINFO"
        /*0018*/ 	.short	0x0002
        /*001a*/ 	.short	0x0064
        /*001c*/ 	.short	0x0082
	.zero		2


//--------------------- .nv.info                  --------------------------
	.section	.nv.info,"",@"SHT_CUDA_INFO"
	.align	4


	//----- nvinfo : EIATTR_REGCOUNT
	.align		4
        /*0000*/ 	.byte	0x04, 0x2f
        /*0002*/ 	.short	(.L_1 - .L_0)
	.align		4
.L_0:
        /*0004*/ 	.word	index@(_Z11sgemm_naivePfS_S_iii)
        /*0008*/ 	.word	0x00000020


	//----- nvinfo : EIATTR_FRAME_SIZE
	.align		4
.L_1:
        /*000c*/ 	.byte	0x04, 0x11
        /*000e*/ 	.short	(.L_3 - .L_2)
	.align		4
.L_2:
        /*0010*/ 	.word	index@(_Z11sgemm_naivePfS_S_iii)
        /*0014*/ 	.word	0x00000000


	//----- nvinfo : EIATTR_MIN_STACK_SIZE
	.align		4
.L_3:
        /*0018*/ 	.byte	0x04, 0x12
        /*001a*/ 	.short	(.L_5 - .L_4)
	.align		4
.L_4:
        /*001c*/ 	.word	index@(_Z11sgemm_naivePfS_S_iii)
        /*0020*/ 	.word	0x00000000
.L_5:


//--------------------- .nv.compat                --------------------------
	.section	.nv.compat,"",@"SHT_CUDA_COMPAT_INFO"
	.align	4
        /*0000*/ 	.byte	0x02, 0x09, 0x00, 0x00, 0x02, 0x02, 0x01, 0x00, 0x02, 0x05, 0x05, 0x00, 0x03, 0x07, 0x01, 0x01
        /*0010*/ 	.byte	0x02, 0x03, 0x00, 0x00, 0x02, 0x06, 0x01, 0x00, 0x04, 0x0b, 0x08, 0x00, 0x09, 0x00, 0x00, 0x00
        /*0020*/ 	.byte	0x00, 0x00, 0x00, 0x00


//--------------------- .nv.info._Z11sgemm_naivePfS_S_iii --------------------------
	.section	.nv.info._Z11sgemm_naivePfS_S_iii,"",@"SHT_CUDA_INFO"
	.sectionflags	@""
	.align	4


	//----- nvinfo : EIATTR_CUDA_API_VERSION
	.align		4
        /*0000*/ 	.byte	0x04, 0x37
        /*0002*/ 	.short	(.L_7 - .L_6)
.L_6:
        /*0004*/ 	.word	0x00000082


	//----- nvinfo : EIATTR_KPARAM_INFO
	.align		4
.L_7:
        /*0008*/ 	.byte	0x04, 0x17
        /*000a*/ 	.short	(.L_9 - .L_8)
.L_8:
        /*000c*/ 	.word	0x00000000
        /*0010*/ 	.short	0x0005
        /*0012*/ 	.short	0x0020
        /*0014*/ 	.byte	0x00, 0xf0, 0x11, 0x00


	//----- nvinfo : EIATTR_KPARAM_INFO
	.align		4
.L_9:
        /*0018*/ 	.byte	0x04, 0x17
        /*001a*/ 	.short	(.L_11 - .L_10)
.L_10:
        /*001c*/ 	.word	0x00000000
        /*0020*/ 	.short	0x0004
        /*0022*/ 	.short	0x001c
        /*0024*/ 	.byte	0x00, 0xf0, 0x11, 0x00


	//----- nvinfo : EIATTR_KPARAM_INFO
	.align		4
.L_11:
        /*0028*/ 	.byte	0x04, 0x17
        /*002a*/ 	.short	(.L_13 - .L_12)
.L_12:
        /*002c*/ 	.word	0x00000000
        /*0030*/ 	.short	0x0003
        /*0032*/ 	.short	0x0018
        /*0034*/ 	.byte	0x00, 0xf0, 0x11, 0x00


	//----- nvinfo : EIATTR_KPARAM_INFO
	.align		4
.L_13:
        /*0038*/ 	.byte	0x04, 0x17
        /*003a*/ 	.short	(.L_15 - .L_14)
.L_14:
        /*003c*/ 	.word	0x00000000
        /*0040*/ 	.short	0x0002
        /*0042*/ 	.short	0x0010
        /*0044*/ 	.byte	0x00, 0xf5, 0x21, 0x00


	//----- nvinfo : EIATTR_KPARAM_INFO
	.align		4
.L_15:
        /*0048*/ 	.byte	0x04, 0x17
        /*004a*/ 	.short	(.L_17 - .L_16)
.L_16:
        /*004c*/ 	.word	0x00000000
        /*0050*/ 	.short	0x0001
        /*0052*/ 	.short	0x0008
        /*0054*/ 	.byte	0x00, 0xf5, 0x21, 0x00


	//----- nvinfo : EIATTR_KPARAM_INFO
	.align		4
.L_17:
        /*0058*/ 	.byte	0x04, 0x17
        /*005a*/ 	.short	(.L_19 - .L_18)
.L_18:
        /*005c*/ 	.word	0x00000000
        /*0060*/ 	.short	0x0000
        /*0062*/ 	.short	0x0000
        /*0064*/ 	.byte	0x00, 0xf5, 0x21, 0x00


	//----- nvinfo : EIATTR_SPARSE_MMA_MASK
	.align		4
.L_19:
        /*0068*/ 	.byte	0x03, 0x50
        /*006a*/ 	.short	0x0000


	//----- nvinfo : EIATTR_MAXREG_COUNT
	.align		4
        /*006c*/ 	.byte	0x03, 0x1b
        /*006e*/ 	.short	0x00ff


	//----- nvinfo : EIATTR_MERCURY_ISA_VERSION
	.align		4
        /*0070*/ 	.byte	0x03, 0x5f
        /*0072*/ 	.short	0x0101


	//----- nvinfo : EIATTR_VRC_CTA_INIT_COUNT
	.align		4
        /*0074*/ 	.byte	0x02, 0x4a
	.zero		1
	.zero		1


	//----- nvinfo : EIATTR_EXIT_INSTR_OFFSETS
	.align		4
        /*0078*/ 	.byte	0x04, 0x1c
        /*007a*/ 	.short	(.L_21 - .L_20)


	//   ....[0]....
.L_20:
        /*007c*/ 	.word	0x000000c0


	//   ....[1]....
        /*0080*/ 	.word	0x000008e0


	//----- nvinfo : EIATTR_CBANK_PARAM_SIZE
	.align		4
.L_21:
        /*0084*/ 	.byte	0x03, 0x19
        /*0086*/ 	.short	0x0024


	//----- nvinfo : EIATTR_PARAM_CBANK
	.align		4
        /*0088*/ 	.byte	0x04, 0x0a
        /*008a*/ 	.short	(.L_23 - .L_22)
	.align		4
.L_22:
        /*008c*/ 	.word	index@(.nv.constant0._Z11sgemm_naivePfS_S_iii)
        /*0090*/ 	.short	0x0380
        /*0092*/ 	.short	0x0024


	//----- nvinfo : EIATTR_SW_WAR
	.align		4
.L_23:
        /*0094*/ 	.byte	0x04, 0x36
        /*0096*/ 	.short	(.L_25 - .L_24)
.L_24:
        /*0098*/ 	.word	0x00000008
.L_25:


//--------------------- .nv.callgraph             --------------------------
	.section	.nv.callgraph,"",@"SHT_CUDA_CALLGRAPH"
	.align	4
	.sectionentsize	8
	.align		4
        /*0000*/ 	.word	0x00000000
	.align		4
        /*0004*/ 	.word	0xffffffff
	.align		4
        /*0008*/ 	.word	0x00000000
	.align		4
        /*000c*/ 	.word	0xfffffffe
	.align		4
        /*0010*/ 	.word	0x00000000
	.align		4
        /*0014*/ 	.word	0xfffffffd
	.align		4
        /*0018*/ 	.word	0x00000000
	.align		4
        /*001c*/ 	.word	0xfffffffc


//--------------------- .text._Z11sgemm_naivePfS_S_iii --------------------------
	.section	.text._Z11sgemm_naivePfS_S_iii,"ax",@progbits
	.align	128
        .global         _Z11sgemm_naivePfS_S_iii
        .type           _Z11sgemm_naivePfS_S_iii,@function
        .size           _Z11sgemm_naivePfS_S_iii,(.L_x_5 - _Z11sgemm_naivePfS_S_iii)
        .other          _Z11sgemm_naivePfS_S_iii,@"STO_CUDA_ENTRY STV_DEFAULT"
_Z11sgemm_naivePfS_S_iii:
.text._Z11sgemm_naivePfS_S_iii:
[----:B------:R-:W-:Y:S01]  /*0000*/  LDC R1, c[0x0][0x37c] ;  /* 0x0000df00ff017b82 */ /* 0x000fe20000000800 */
[----:B------:R-:W0:Y:S07]  /*0010*/  S2R R5, SR_TID.X ;  /* 0x0000000000057919 */ /* 0x000e2e0000002100 */
[----:B------:R-:W1:Y:S01]  /*0020*/  LDC R19, c[0x0][0x364] ;  /* 0x0000d900ff137b82 */ /* 0x000e620000000800 */
[----:B------:R-:W1:Y:S07]  /*0030*/  S2R R4, SR_TID.Y ;  /* 0x0000000000047919 */ /* 0x000e6e0000002200 */
[----:B------:R-:W0:Y:S08]  /*0040*/  S2UR UR5, SR_CTAID.X ;  /* 0x00000000000579c3 */ /* 0x000e300000002500 */
[----:B------:R-:W0:Y:S08]  /*0050*/  LDC R0, c[0x0][0x360] ;  /* 0x0000d800ff007b82 */ /* 0x000e300000000800 */
[----:B------:R-:W1:Y:S08]  /*0060*/  S2UR UR4, SR_CTAID.Y ;  /* 0x00000000000479c3 */ /* 0x000e700000002600 */
[----:B------:R-:W2:Y:S01]  /*0070*/  LDC.64 R2, c[0x0][0x398] ;  /* 0x0000e600ff027b82 */ /* 0x000ea20000000a00 */
[----:B0-----:R-:W-:-:S02]  /*0080*/  IMAD R0, R0, UR5, R5 ;  /* 0x0000000500007c24 */ /* 0x001fc4000f8e0205 */
[----:B-1----:R-:W-:-:S03]  /*0090*/  IMAD R19, R19, UR4, R4 ;  /* 0x0000000413137c24 */ /* 0x002fc6000f8e0204 */
[----:B--2---:R-:W-:-:S04]  /*00a0*/  ISETP.GE.AND P0, PT, R0, R3, PT ;  /* 0x000000030000720c */ /* 0x004fc80003f06270 */
[----:B------:R-:W-:-:S13]  /*00b0*/  ISETP.GE.OR P0, PT, R19, R2, P0 ;  /* 0x000000021300720c */ /* 0x000fda0000706670 */
[----:B------:R-:W-:Y:S05]  /*00c0*/  @P0 EXIT ;  /* 0x000000000000094d */ /* 0x000fea0003800000 */
[----:B------:R-:W0:Y:S01]  /*00d0*/  LDC R2, c[0x0][0x3a0] ;  /* 0x0000e800ff027b82 */ /* 0x000e220000000800 */
[----:B------:R-:W1:Y:S01]  /*00e0*/  LDCU.64 UR4, c[0x0][0x358] ;  /* 0x00006b00ff0477ac */ /* 0x000e620008000a00 */
[----:B------:R-:W-:Y:S01]  /*00f0*/  HFMA2 R24, -RZ, RZ, 0, 0 ;  /* 0x00000000ff187431 */ /* 0x000fe200000001ff */
[----:B0-----:R-:W-:-:S13]  /*0100*/  ISETP.GE.AND P0, PT, R2, 0x1, PT ;  /* 0x000000010200780c */ /* 0x001fda0003f06270 */
[----:B-1----:R-:W-:Y:S05]  /*0110*/  @!P0 BRA `(.L_x_0) ;  /* 0x0000000400e08947 */ /* 0x002fea0003800000 */
[C---:B------:R-:W-:Y:S01]  /*0120*/  ISETP.GE.U32.AND P1, PT, R2.reuse, 0x8, PT ;  /* 0x000000080200780c */ /* 0x040fe20003f26070 */
[----:B------:R-:W-:Y:S01]  /*0130*/  IMAD R20, R19, R2, RZ ;  /* 0x0000000213147224 */ /* 0x000fe200078e02ff */
[----:B------:R-:W-:Y:S02]  /*0140*/  LOP3.LUT R27, R2, 0x7, RZ, 0xc0, !PT ;  /* 0x00000007021b7812 */ /* 0x000fe400078ec0ff */
[----:B------:R-:W-:Y:S02]  /*0150*/  MOV R24, RZ ;  /* 0x000000ff00187202 */ /* 0x000fe40000000f00 */
[----:B------:R-:W-:Y:S02]  /*0160*/  ISETP.NE.AND P0, PT, R27, RZ, PT ;  /* 0x000000ff1b00720c */ /* 0x000fe40003f05270 */
[----:B------:R-:W-:-:S05]  /*0170*/  MOV R21, RZ ;  /* 0x000000ff00157202 */ /* 0x000fca0000000f00 */
[----:B------:R-:W-:Y:S06]  /*0180*/  @!P1 BRA `(.L_x_1) ;  /* 0x0000000000c49947 */ /* 0x000fec0003800000 */
[----:B------:R-:W0:Y:S01]  /*0190*/  LDC.64 R4, c[0x0][0x380] ;  /* 0x0000e000ff047b82 */ /* 0x000e220000000a00 */
[----:B------:R-:W-:Y:S02]  /*01a0*/  LOP3.LUT R21, R2, 0x7ffffff8, RZ, 0xc0, !PT ;  /* 0x7ffffff802157812 */ /* 0x000fe400078ec0ff */
[----:B------:R-:W-:Y:S02]  /*01b0*/  MOV R24, RZ ;  /* 0x000000ff00187202 */ /* 0x000fe40000000f00 */
[----:B------:R-:W-:Y:S02]  /*01c0*/  MOV R18, R0 ;  /* 0x0000000000127202 */ /* 0x000fe40000000f00 */
[----:B------:R-:W-:Y:S01]  /*01d0*/  IADD3 R22, PT, PT, -R21, RZ, RZ ;  /* 0x000000ff15167210 */ /* 0x000fe20007ffe1ff */
[----:B0-----:R-:W-:-:S03]  /*01e0*/  IMAD.WIDE.U32 R4, R20, 0x4, R4 ;  /* 0x0000000414047825 */ /* 0x001fc600078e0004 */
[----:B------:R-:W-:-:S04]  /*01f0*/  IADD3 R6, P1, PT, R4, 0x10, RZ ;  /* 0x0000001004067810 */ /* 0x000fc80007f3e0ff */
[----:B------:R-:W-:-:S09]  /*0200*/  IADD3.X R7, PT, PT, RZ, R5, RZ, P1, !PT ;  /* 0x00000005ff077210 */ /* 0x000fd20000ffe4ff */
.L_x_2:
[----:B------:R-:W0:Y:S01]  /*0210*/  LDC.64 R16, c[0x0][0x388] ;  /* 0x0000e200ff107b82 */ /* 0x000e220000000a00 */
[----:B------:R-:W-:Y:S02]  /*0220*/  MOV R4, R6 ;  /* 0x0000000600047202 */ /* 0x000fe40000000f00 */
[----:B------:R-:W-:-:S05]  /*0230*/  MOV R5, R7 ;  /* 0x0000000700057202 */ /* 0x000fca0000000f00 */
[----:B------:R-:W2:Y:S04]  /*0240*/  LDG.E R25, desc[UR4][R4.64+-0x10] ;  /* 0xfffff00404197981 */ /* 0x000ea8000c1e1900 */
[----:B------:R-:W3:Y:S04]  /*0250*/  LDG.E R23, desc[UR4][R4.64+-0xc] ;  /* 0xfffff40404177981 */ /* 0x000ee8000c1e1900 */
[----:B------:R-:W4:Y:S04]  /*0260*/  LDG.E R29, desc[UR4][R4.64+-0x8] ;  /* 0xfffff804041d7981 */ /* 0x000f28000c1e1900 */
[----:B------:R-:W5:Y:S01]  /*0270*/  LDG.E R28, desc[UR4][R4.64+-0x4] ;  /* 0xfffffc04041c7981 */ /* 0x000f62000c1e1900 */
[----:B0-----:R-:W-:-:S05]  /*0280*/  IMAD.WIDE R16, R18, 0x4, R16 ;  /* 0x0000000412107825 */ /* 0x001fca00078e0210 */
[----:B------:R0:W2:Y:S01]  /*0290*/  LDG.E R26, desc[UR4][R16.64] ;  /* 0x00000004101a7981 */ /* 0x0000a2000c1e1900 */
[----:B------:R-:W-:-:S04]  /*02a0*/  IMAD.WIDE R14, R3, 0x4, R16 ;  /* 0x00000004030e7825 */ /* 0x000fc800078e0210 */
[C---:B------:R-:W-:Y:S02]  /*02b0*/  IMAD.WIDE R6, R3.reuse, 0x4, R14 ;  /* 0x0000000403067825 */ /* 0x040fe400078e020e */
[----:B------:R-:W3:Y:S02]  /*02c0*/  LDG.E R14, desc[UR4][R14.64] ;  /* 0x000000040e0e7981 */ /* 0x000ee4000c1e1900 */
[C---:B------:R-:W-:Y:S02]  /*02d0*/  IMAD.WIDE R10, R3.reuse, 0x4, R6 ;  /* 0x00000004030a7825 */ /* 0x040fe400078e0206 */
[----:B------:R-:W4:Y:S02]  /*02e0*/  LDG.E R6, desc[UR4][R6.64] ;  /* 0x0000000406067981 */ /* 0x000f24000c1e1900 */
[C---:B------:R-:W-:Y:S02]  /*02f0*/  IMAD.WIDE R8, R3.reuse, 0x4, R10 ;  /* 0x0000000403087825 */ /* 0x040fe400078e020a */
[----:B------:R-:W5:Y:S02]  /*0300*/  LDG.E R10, desc[UR4][R10.64] ;  /* 0x000000040a0a7981 */ /* 0x000f64000c1e1900 */
[----:B------:R-:W-:-:S02]  /*0310*/  IMAD.WIDE R12, R3, 0x4, R8 ;  /* 0x00000004030c7825 */ /* 0x000fc400078e0208 */
[----:B------:R-:W5:Y:S04]  /*0320*/  LDG.E R7, desc[UR4][R4.64] ;  /* 0x0000000404077981 */ /* 0x000f68000c1e1900 */
[----:B------:R-:W5:Y:S01]  /*0330*/  LDG.E R8, desc[UR4][R8.64] ;  /* 0x0000000408087981 */ /* 0x000f62000c1e1900 */
[----:B0-----:R-:W-:-:S03]  /*0340*/  IMAD.WIDE R16, R3, 0x4, R12 ;  /* 0x0000000403107825 */ /* 0x001fc600078e020c */
[----:B------:R-:W5:Y:S04]  /*0350*/  LDG.E R12, desc[UR4][R12.64] ;  /* 0x000000040c0c7981 */ /* 0x000f68000c1e1900 */
[----:B------:R-:W5:Y:S04]  /*0360*/  LDG.E R15, desc[UR4][R16.64] ;  /* 0x00000004100f7981 */ /* 0x000f68000c1e1900 */
[----:B------:R-:W5:Y:S04]  /*0370*/  LDG.E R9, desc[UR4][R4.64+0x4] ;  /* 0x0000040404097981 */ /* 0x000f68000c1e1900 */
[----:B------:R-:W5:Y:S01]  /*0380*/  LDG.E R11, desc[UR4][R4.64+0xc] ;  /* 0x00000c04040b7981 */ /* 0x000f62000c1e1900 */
[----:B--2---:R-:W-:Y:S01]  /*0390*/  FFMA R26, R25, R26, R24 ;  /* 0x0000001a191a7223 */ /* 0x004fe20000000018 */
[----:B------:R-:W-:-:S02]  /*03a0*/  IMAD.WIDE R24, R3, 0x4, R16 ;  /* 0x0000000403187825 */ /* 0x000fc400078e0210 */
[----:B------:R-:W2:Y:S04]  /*03b0*/  LDG.E R16, desc[UR4][R4.64+0x8] ;  /* 0x0000080404107981 */ /* 0x000ea8000c1e1900 */
[----:B------:R-:W2:Y:S01]  /*03c0*/  LDG.E R24, desc[UR4][R24.64] ;  /* 0x0000000418187981 */ /* 0x000ea2000c1e1900 */
[----:B---3--:R-:W-:Y:S01]  /*03d0*/  FFMA R14, R23, R14, R26 ;  /* 0x0000000e170e7223 */ /* 0x008fe2000000001a */
[----:B------:R-:W-:-:S03]  /*03e0*/  IADD3 R22, PT, PT, R22, 0x8, RZ ;  /* 0x0000000816167810 */ /* 0x000fc60007ffe0ff */
[----:B----4-:R-:W-:Y:S01]  /*03f0*/  FFMA R29, R29, R6, R14 ;  /* 0x000000061d1d7223 */ /* 0x010fe2000000000e */
[----:B------:R-:W-:-:S03]  /*0400*/  ISETP.NE.AND P1, PT, R22, RZ, PT ;  /* 0x000000ff1600720c */ /* 0x000fc60003f25270 */
[----:B-----5:R-:W-:Y:S01]  /*0410*/  FFMA R10, R28, R10, R29 ;  /* 0x0000000a1c0a7223 */ /* 0x020fe2000000001d */
[----:B------:R-:W-:-:S03]  /*0420*/  IADD3 R6, P2, PT, R4, 0x20, RZ ;  /* 0x0000002004067810 */ /* 0x000fc60007f5e0ff */
[----:B------:R-:W-:Y:S01]  /*0430*/  FFMA R8, R7, R8, R10 ;  /* 0x0000000807087223 */ /* 0x000fe2000000000a */
[----:B------:R-:W-:Y:S02]  /*0440*/  IADD3.X R7, PT, PT, RZ, R5, RZ, P2, !PT ;  /* 0x00000005ff077210 */ /* 0x000fe400017fe4ff */
[----:B------:R-:W-:Y:S01]  /*0450*/  LEA R18, R3, R18, 0x3 ;  /* 0x0000001203127211 */ /* 0x000fe200078e18ff */
[----:B------:R-:W-:-:S04]  /*0460*/  FFMA R9, R9, R12, R8 ;  /* 0x0000000c09097223 */ /* 0x000fc80000000008 */
[----:B--2---:R-:W-:-:S04]  /*0470*/  FFMA R16, R16, R15, R9 ;  /* 0x0000000f10107223 */ /* 0x004fc80000000009 */
[----:B------:R-:W-:Y:S01]  /*0480*/  FFMA R24, R11, R24, R16 ;  /* 0x000000180b187223 */ /* 0x000fe20000000010 */
[----:B------:R-:W-:Y:S06]  /*0490*/  @P1 BRA `(.L_x_2) ;  /* 0xfffffffc005c1947 */ /* 0x000fec000383ffff */
.L_x_1:
[----:B------:R-:W-:Y:S05]  /*04a0*/  @!P0 BRA `(.L_x_0) ;  /* 0x0000000000fc8947 */ /* 0x000fea0003800000 */
[----:B------:R-:W-:Y:S02]  /*04b0*/  ISETP.GE.U32.AND P1, PT, R27, 0x4, PT ;  /* 0x000000041b00780c */ /* 0x000fe40003f26070 */
[----:B------:R-:W-:-:S04]  /*04c0*/  LOP3.LUT R16, R2, 0x3, RZ, 0xc0, !PT ;  /* 0x0000000302107812 */ /* 0x000fc800078ec0ff */
[----:B------:R-:W-:-:S07]  /*04d0*/  ISETP.NE.AND P0, PT, R16, RZ, PT ;  /* 0x000000ff1000720c */ /* 0x000fce0003f05270 */
[----:B------:R-:W-:Y:S06]  /*04e0*/  @!P1 BRA `(.L_x_3) ;  /* 0x00000000006c9947 */ /* 0x000fec0003800000 */
[----:B------:R-:W0:Y:S01]  /*04f0*/  LDC.64 R6, c[0x0][0x388] ;  /* 0x0000e200ff067b82 */ /* 0x000e220000000a00 */
[----:B------:R-:W1:Y:S01]  /*0500*/  LDCU.64 UR6, c[0x0][0x380] ;  /* 0x00007000ff0677ac */ /* 0x000e620008000a00 */
[----:B------:R-:W-:Y:S01]  /*0510*/  IMAD R9, R21, R3, R0 ;  /* 0x0000000315097224 */ /* 0x000fe200078e0200 */
[CC--:B------:R-:W-:Y:S02]  /*0520*/  IADD3 R5, PT, PT, R20.reuse, R21.reuse, RZ ;  /* 0x0000001514057210 */ /* 0x0c0fe40007ffe0ff */
[----:B------:R-:W-:-:S03]  /*0530*/  IADD3 R10, P1, PT, R20, R21, RZ ;  /* 0x00000015140a7210 */ /* 0x000fc60007f3e0ff */
[----:B------:R-:W2:Y:S01]  /*0540*/  LDC.64 R14, c[0x0][0x380] ;  /* 0x0000e000ff0e7b82 */ /* 0x000ea20000000a00 */
[----:B0-----:R-:W-:-:S04]  /*0550*/  IMAD.WIDE R6, R9, 0x4, R6 ;  /* 0x0000000409067825 */ /* 0x001fc800078e0206 */
[----:B------:R-:W-:Y:S02]  /*0560*/  IMAD.WIDE R8, R3, 0x4, R6 ;  /* 0x0000000403087825 */ /* 0x000fe400078e0206 */
[----:B------:R-:W3:Y:S02]  /*0570*/  LDG.E R6, desc[UR4][R6.64] ;  /* 0x0000000406067981 */ /* 0x000ee4000c1e1900 */
[----:B--2---:R-:W-:Y:S01]  /*0580*/  IMAD.WIDE.U32 R14, R5, 0x4, R14 ;  /* 0x00000004050e7825 */ /* 0x004fe200078e000e */
[----:B------:R-:W-:Y:S02]  /*0590*/  IADD3.X R5, PT, PT, RZ, RZ, RZ, P1, !PT ;  /* 0x000000ffff057210 */ /* 0x000fe40000ffe4ff */
[----:B-1----:R-:W-:-:S03]  /*05a0*/  LEA R4, P1, R10, UR6, 0x2 ;  /* 0x000000060a047c11 */ /* 0x002fc6000f8210ff */
[----:B------:R-:W3:Y:S01]  /*05b0*/  LDG.E R15, desc[UR4][R14.64] ;  /* 0x000000040e0f7981 */ /* 0x000ee2000c1e1900 */
[----:B------:R-:W-:Y:S01]  /*05c0*/  LEA.HI.X R5, R10, UR7, R5, 0x2, P1 ;  /* 0x000000070a057c11 */ /* 0x000fe200088f1405 */
[C---:B------:R-:W-:Y:S02]  /*05d0*/  IMAD.WIDE R10, R3.reuse, 0x4, R8 ;  /* 0x00000004030a7825 */ /* 0x040fe400078e0208 */
[----:B------:R-:W2:Y:S04]  /*05e0*/  LDG.E R8, desc[UR4][R8.64] ;  /* 0x0000000408087981 */ /* 0x000ea8000c1e1900 */
[----:B------:R-:W2:Y:S01]  /*05f0*/  LDG.E R17, desc[UR4][R4.64+0x4] ;  /* 0x0000040404117981 */ /* 0x000ea2000c1e1900 */
[----:B------:R-:W-:-:S03]  /*0600*/  IMAD.WIDE R12, R3, 0x4, R10 ;  /* 0x00000004030c7825 */ /* 0x000fc600078e020a */
[----:B------:R-:W4:Y:S04]  /*0610*/  LDG.E R22, desc[UR4][R10.64] ;  /* 0x000000040a167981 */ /* 0x000f28000c1e1900 */
[----:B------:R-:W4:Y:S04]  /*0620*/  LDG.E R18, desc[UR4][R4.64+0x8] ;  /* 0x0000080404127981 */ /* 0x000f28000c1e1900 */
[----:B------:R-:W5:Y:S04]  /*0630*/  LDG.E R26, desc[UR4][R4.64+0xc] ;  /* 0x00000c04041a7981 */ /* 0x000f68000c1e1900 */
[----:B------:R-:W5:Y:S01]  /*0640*/  LDG.E R12, desc[UR4][R12.64] ;  /* 0x000000040c0c7981 */ /* 0x000f62000c1e1900 */
[----:B------:R-:W-:Y:S01]  /*0650*/  IADD3 R21, PT, PT, R21, 0x4, RZ ;  /* 0x0000000415157810 */ /* 0x000fe20007ffe0ff */
[----:B---3--:R-:W-:-:S04]  /*0660*/  FFMA R24, R15, R6, R24 ;  /* 0x000000060f187223 */ /* 0x008fc80000000018 */
[----:B--2---:R-:W-:-:S04]  /*0670*/  FFMA R17, R17, R8, R24 ;  /* 0x0000000811117223 */ /* 0x004fc80000000018 */
[----:B----4-:R-:W-:-:S04]  /*0680*/  FFMA R17, R18, R22, R17 ;  /* 0x0000001612117223 */ /* 0x010fc80000000011 */
[----:B-----5:R-:W-:-:S07]  /*0690*/  FFMA R24, R26, R12, R17 ;  /* 0x0000000c1a187223 */ /* 0x020fce0000000011 */
.L_x_3:
[----:B------:R-:W-:Y:S05]  /*06a0*/  @!P0 BRA `(.L_x_0) ;  /* 0x00000000007c8947 */ /* 0x000fea0003800000 */
[----:B------:R-:W-:Y:S01]  /*06b0*/  ISETP.NE.AND P1, PT, R16, 0x1, PT ;  /* 0x000000011000780c */ /* 0x000fe20003f25270 */
[----:B------:R-:W0:Y:S01]  /*06c0*/  LDC.64 R12, c[0x0][0x380] ;  /* 0x0000e000ff0c7b82 */ /* 0x000e220000000a00 */
[----:B------:R-:W-:-:S04]  /*06d0*/  LOP3.LUT R2, R2, 0x1, RZ, 0xc0, !PT ;  /* 0x0000000102027812 */ /* 0x000fc800078ec0ff */
[----:B------:R-:W-:-:S03]  /*06e0*/  ISETP.NE.U32.AND P0, PT, R2, 0x1, PT ;  /* 0x000000010200780c */ /* 0x000fc60003f05070 */
[----:B------:R-:W1:Y:S04]  /*06f0*/  LDC.64 R10, c[0x0][0x388] ;  /* 0x0000e200ff0a7b82 */ /* 0x000e680000000a00 */
[CC--:B------:R-:W-:Y:S02]  /*0700*/  @P1 IADD3 R15, PT, PT, R20.reuse, R21.reuse, RZ ;  /* 0x00000015140f1210 */ /* 0x0c0fe40007ffe0ff */
[----:B------:R-:W-:Y:S02]  /*0710*/  @P1 IADD3 R2, P2, PT, R20, R21, RZ ;  /* 0x0000001514021210 */ /* 0x000fe40007f5e0ff */
[----:B------:R-:W2:Y:S02]  /*0720*/  @P1 LDC.64 R4, c[0x0][0x380] ;  /* 0x0000e000ff041b82 */ /* 0x000ea40000000a00 */
[----:B------:R-:W-:-:S06]  /*0730*/  @P1 IADD3.X R14, PT, PT, RZ, RZ, RZ, P2, !PT ;  /* 0x000000ffff0e1210 */ /* 0x000fcc00017fe4ff */
[----:B------:R-:W3:Y:S01]  /*0740*/  LDC.64 R6, c[0x0][0x380] ;  /* 0x0000e000ff067b82 */ /* 0x000ee20000000a00 */
[----:B0-----:R-:W-:-:S04]  /*0750*/  @P1 IMAD.WIDE.U32 R12, R15, 0x4, R12 ;  /* 0x000000040f0c1825 */ /* 0x001fc800078e000c */
[C---:B------:R-:W-:Y:S01]  /*0760*/  @P1 IMAD R15, R21.reuse, R3, R0 ;  /* 0x00000003150f1224 */ /* 0x040fe200078e0200 */
[----:B------:R-:W-:Y:S01]  /*0770*/  @P1 IADD3 R21, PT, PT, R21, 0x2, RZ ;  /* 0x0000000215151810 */ /* 0x000fe20007ffe0ff */
[----:B------:R-:W4:Y:S01]  /*0780*/  @P1 LDG.E R13, desc[UR4][R12.64] ;  /* 0x000000040c0d1981 */ /* 0x000f22000c1e1900 */
[----:B------:R-:W0:Y:S01]  /*0790*/  LDC.64 R8, c[0x0][0x388] ;  /* 0x0000e200ff087b82 */ /* 0x000e220000000a00 */
[----:B-1----:R-:W-:Y:S01]  /*07a0*/  @P1 IMAD.WIDE R10, R15, 0x4, R10 ;  /* 0x000000040f0a1825 */ /* 0x002fe200078e020a */
[----:B------:R-:W-:Y:S02]  /*07b0*/  @!P0 IADD3 R17, PT, PT, R20, R21, RZ ;  /* 0x0000001514118210 */ /* 0x000fe40007ffe0ff */
[----:B--2---:R-:W-:Y:S01]  /*07c0*/  @P1 LEA R4, P2, R2, R4, 0x2 ;  /* 0x0000000402041211 */ /* 0x004fe200078410ff */
[----:B------:R-:W-:-:S03]  /*07d0*/  @!P0 IMAD R21, R21, R3, R0 ;  /* 0x0000000315158224 */ /* 0x000fc600078e0200 */
[----:B------:R-:W-:Y:S01]  /*07e0*/  @P1 LEA.HI.X R5, R2, R5, R14, 0x2, P2 ;  /* 0x0000000502051211 */ /* 0x000fe200010f140e */
[----:B------:R-:W-:Y:S01]  /*07f0*/  @P1 IMAD.WIDE R14, R3, 0x4, R10 ;  /* 0x00000004030e1825 */ /* 0x000fe200078e020a */
[----:B------:R-:W4:Y:S03]  /*0800*/  @P1 LDG.E R2, desc[UR4][R10.64] ;  /* 0x000000040a021981 */ /* 0x000f26000c1e1900 */
[----:B---3--:R-:W-:Y:S01]  /*0810*/  @!P0 IMAD.WIDE.U32 R6, R17, 0x4, R6 ;  /* 0x0000000411068825 */ /* 0x008fe200078e0006 */
[----:B------:R-:W2:Y:S04]  /*0820*/  @P1 LDG.E R5, desc[UR4][R4.64+0x4] ;  /* 0x0000040404051981 */ /* 0x000ea8000c1e1900 */
[----:B------:R-:W2:Y:S01]  /*0830*/  @P1 LDG.E R14, desc[UR4][R14.64] ;  /* 0x000000040e0e1981 */ /* 0x000ea2000c1e1900 */
[----:B0-----:R-:W-:-:S03]  /*0840*/  @!P0 IMAD.WIDE R8, R21, 0x4, R8 ;  /* 0x0000000415088825 */ /* 0x001fc600078e0208 */
[----:B------:R-:W3:Y:S04]  /*0850*/  @!P0 LDG.E R7, desc[UR4][R6.64] ;  /* 0x0000000406078981 */ /* 0x000ee8000c1e1900 */
[----:B------:R-:W3:Y:S01]  /*0860*/  @!P0 LDG.E R8, desc[UR4][R8.64] ;  /* 0x0000000408088981 */ /* 0x000ee2000c1e1900 */
[----:B----4-:R-:W-:-:S04]  /*0870*/  @P1 FFMA R2, R13, R2, R24 ;  /* 0x000000020d021223 */ /* 0x010fc80000000018 */
[----:B--2---:R-:W-:-:S04]  /*0880*/  @P1 FFMA R24, R5, R14, R2 ;  /* 0x0000000e05181223 */ /* 0x004fc80000000002 */
[----:B---3--:R-:W-:-:S07]  /*0890*/  @!P0 FFMA R24, R7, R8, R24 ;  /* 0x0000000807188223 */ /* 0x008fce0000000018 */
.L_x_0:
[----:B------:R-:W0:Y:S01]  /*08a0*/  LDC.64 R4, c[0x0][0x390] ;  /* 0x0000e400ff047b82 */ /* 0x000e220000000a00 */
[----:B------:R-:W-:-:S04]  /*08b0*/  IMAD R3, R19, R3, R0 ;  /* 0x0000000313037224 */ /* 0x000fc800078e0200 */
[----:B0-----:R-:W-:-:S05]  /*08c0*/  IMAD.WIDE R2, R3, 0x4, R4 ;  /* 0x0000000403027825 */ /* 0x001fca00078e0204 */
[----:B------:R-:W-:Y:S01]  /*08d0*/  STG.E desc[UR4][R2.64], R24 ;  /* 0x0000001802007986 */ /* 0x000fe2000c101904 */
[----:B------:R-:W-:Y:S05]  /*08e0*/  EXIT ;  /* 0x000000000000794d */ /* 0x000fea0003800000 */
.L_x_4:
[----:B------:R-:W-:-:S00]  /*08f0*/  BRA `(.L_x_4) ;  /* 0xfffffffc00fc7947 */ /* 0x000fc0000383ffff */
[----:B------:R-:W-:-:S00]  /*0900*/  NOP ;  /* 0x0000000000007918 */ /* 0x000fc00000000000 */
[----:B------:R-:W-:-:S00]  /*0910*/  NOP ;  /* 0x0000000000007918 */ /* 0x000fc00000000000 */
[----:B------:R-:W-:-:S00]  /*0920*/  NOP ;  /* 0x0000000000007918 */ /* 0x000fc00000000000 */
[----:B------:R-:W-:-:S00]  /*0930*/  NOP ;  /* 0x0000000000007918 */ /* 0x000fc00000000000 */
[----:B------:R-:W-:-:S00]  /*0940*/  NOP ;  /* 0x0000000000007918 */ /* 0x000fc00000000000 */
[----:B------:R-:W-:-:S00]  /*0950*/  NOP ;  /* 0x0000000000007918 */ /* 0x000fc00000000000 */
[----:B------:R-:W-:-:S00]  /*0960*/  NOP ;  /* 0x0000000000007918 */ /* 0x000fc00000000000 */
[----:B------:R-:W-:-:S00]  /*0970*/  NOP ;  /* 0x0000000000007918 */ /* 0x000fc00000000000 */
.L_x_5:


//--------------------- .nv.shared.reserved.0     --------------------------
	.section	.nv.shared.reserved.0,"aw",@nobits
	.weak		__nv_reservedSMEM_offset_0_alias
	.size		__nv_reservedSMEM_offset_0_alias, 0, 64
	.other		__nv_reservedSMEM_offset_0_alias,@"STO_CUDA_RESERVED_SHARED STV_DEFAULT"
__nv_reservedSMEM_offset_0_alias:
	.zero		0
	.zero		64


//--------------------- .nv.constant0._Z11sgemm_naivePfS_S_iii --------------------------
	.section	.nv.constant0._Z11sgemm_naivePfS_S_iii,"a",@progbits
	.sectionflags	@""
	.align	4
.nv.constant0._Z11sgemm_naivePfS_S_iii:
	.zero		932


//--------------------- SYMBOLS --------------------------

	.type		.nv.reservedSmem.offset0,@object
	.size		.nv.reservedSmem.offset0,0x4
